//
// Generated by NVIDIA NVVM Compiler
//
// Compiler Build ID: CL-36424714
// Cuda compilation tools, release 13.0, V13.0.88
// Based on NVVM 20.0.0
//

.version 9.0
.target sm_100
.address_size 64

	// .globl	_Z11convolutionPiS_S_i

.visible .entry _Z11convolutionPiS_S_i(
	.param .u64 .ptr .align 1 _Z11convolutionPiS_S_i_param_0,
	.param .u64 .ptr .align 1 _Z11convolutionPiS_S_i_param_1,
	.param .u64 .ptr .align 1 _Z11convolutionPiS_S_i_param_2,
	.param .u32 _Z11convolutionPiS_S_i_param_3
)
{
	.reg .pred 	%p<2>;
	.reg .b32 	%r<43>;
	.reg .b64 	%rd<14>;

	ld.param.u64 	%rd1, [_Z11convolutionPiS_S_i_param_0];
	ld.param.u64 	%rd2, [_Z11convolutionPiS_S_i_param_1];
	ld.param.u64 	%rd3, [_Z11convolutionPiS_S_i_param_2];
	ld.param.u32 	%r5, [_Z11convolutionPiS_S_i_param_3];
	mov.u32 	%r6, %ctaid.x;
	mov.u32 	%r7, %ntid.x;
	mov.u32 	%r8, %tid.x;
	mad.lo.s32 	%r1, %r6, %r7, %r8;
	mov.u32 	%r9, %ctaid.y;
	mov.u32 	%r10, %ntid.y;
	mov.u32 	%r11, %tid.y;
	mad.lo.s32 	%r12, %r9, %r10, %r11;
	add.s32 	%r3, %r5, -2;
	max.s32 	%r13, %r1, %r12;
	setp.ge.s32 	%p1, %r13, %r3;
	@%p1 bra 	$L__BB0_2;
	cvta.to.global.u64 	%rd4, %rd3;
	cvta.to.global.u64 	%rd5, %rd1;
	cvta.to.global.u64 	%rd6, %rd2;
	mad.lo.s32 	%r14, %r1, %r5, %r12;
	mul.wide.s32 	%rd7, %r14, 4;
	add.s64 	%rd8, %rd5, %rd7;
	ld.global.u32 	%r15, [%rd8];
	ld.global.u32 	%r16, [%rd6];
	mul.lo.s32 	%r17, %r16, %r15;
	ld.global.u32 	%r18, [%rd8+4];
	ld.global.u32 	%r19, [%rd6+4];
	mad.lo.s32 	%r20, %r19, %r18, %r17;
	ld.global.u32 	%r21, [%rd8+8];
	ld.global.u32 	%r22, [%rd6+8];
	mad.lo.s32 	%r23, %r22, %r21, %r20;
	mul.wide.s32 	%rd9, %r5, 4;
	add.s64 	%rd10, %rd8, %rd9;
	ld.global.u32 	%r24, [%rd10];
	ld.global.u32 	%r25, [%rd6+12];
	mad.lo.s32 	%r26, %r25, %r24, %r23;
	ld.global.u32 	%r27, [%rd10+4];
	ld.global.u32 	%r28, [%rd6+16];
	mad.lo.s32 	%r29, %r28, %r27, %r26;
	ld.global.u32 	%r30, [%rd10+8];
	ld.global.u32 	%r31, [%rd6+20];
	mad.lo.s32 	%r32, %r31, %r30, %r29;
	add.s64 	%rd11, %rd10, %rd9;
	ld.global.u32 	%r33, [%rd11];
	ld.global.u32 	%r34, [%rd6+24];
	mad.lo.s32 	%r35, %r34, %r33, %r32;
	ld.global.u32 	%r36, [%rd11+4];
	ld.global.u32 	%r37, [%rd6+28];
	mad.lo.s32 	%r38, %r37, %r36, %r35;
	ld.global.u32 	%r39, [%rd11+8];
	ld.global.u32 	%r40, [%rd6+32];
	mad.lo.s32 	%r41, %r40, %r39, %r38;
	mad.lo.s32 	%r42, %r1, %r3, %r12;
	mul.wide.s32 	%rd12, %r42, 4;
	add.s64 	%rd13, %rd4, %rd12;
	st.global.u32 	[%rd13], %r41;
$L__BB0_2:
	ret;

}


// ===== COMPILED SASS (sm_100) =====

	.target	sm_100

	.elftype	@"ET_EXEC"


//--------------------- .note.nv.tkinfo           --------------------------
	.section	.note.nv.tkinfo,"",@"SHT_NOTE"
	.sectionflags	@"SHF_NOTE_NV_TKINFO"
	.tkinfo
        /*0018*/ 	.word	0x00000002
        /*0030*/ 	.string	""
        /*0030*/ 	.string	"ptxas"
        /*0030*/ 	.string	"Cuda compilation tools, release 13.0, V13.0.88"
        /*0030*/ 	.string	"Build cuda_13.0.r13.0/compiler.36424714_0"
        /*0030*/ 	.string	"-arch sm_100 -m 64 "



//--------------------- .note.nv.cuinfo           --------------------------
	.section	.note.nv.cuinfo,"",@"SHT_NOTE"
	.sectionflags	@"SHF_NOTE_NV_CUINFO"
        /*0018*/ 	.short	0x0002
        /*001a*/ 	.short	0x0064
        /*001c*/ 	.short	0x0082
	.zero		2


//--------------------- .nv.info                  --------------------------
	.section	.nv.info,"",@"SHT_CUDA_INFO"
	.align	4


	//----- nvinfo : EIATTR_REGCOUNT
	.align		4
        /*0000*/ 	.byte	0x04, 0x2f
        /*0002*/ 	.short	(.L_1 - .L_0)
	.align		4
.L_0:
        /*0004*/ 	.word	index@(_Z11convolutionPiS_S_i)
        /*0008*/ 	.word	0x0000001e


	//----- nvinfo : EIATTR_FRAME_SIZE
	.align		4
.L_1:
        /*000c*/ 	.byte	0x04, 0x11
        /*000e*/ 	.short	(.L_3 - .L_2)
	.align		4
.L_2:
        /*0010*/ 	.word	index@(_Z11convolutionPiS_S_i)
        /*0014*/ 	.word	0x00000000


	//----- nvinfo : EIATTR_MIN_STACK_SIZE
	.align		4
.L_3:
        /*0018*/ 	.byte	0x04, 0x12
        /*001a*/ 	.short	(.L_5 - .L_4)
	.align		4
.L_4:
        /*001c*/ 	.word	index@(_Z11convolutionPiS_S_i)
        /*0020*/ 	.word	0x00000000
.L_5:


//--------------------- .nv.compat                --------------------------
	.section	.nv.compat,"",@"SHT_CUDA_COMPAT_INFO"
	.align	4
        /*0000*/ 	.byte	0x02, 0x09, 0x00, 0x00, 0x02, 0x02, 0x01, 0x00, 0x02, 0x05, 0x05, 0x00, 0x03, 0x07, 0x01, 0x01
        /*0010*/ 	.byte	0x02, 0x03, 0x00, 0x00, 0x02, 0x06, 0x01, 0x00, 0x04, 0x0b, 0x08, 0x00, 0x09, 0x00, 0x00, 0x00
        /*0020*/ 	.byte	0x00, 0x00, 0x00, 0x00


//--------------------- .nv.info._Z11convolutionPiS_S_i --------------------------
	.section	.nv.info._Z11convolutionPiS_S_i,"",@"SHT_CUDA_INFO"
	.sectionflags	@""
	.align	4


	//----- nvinfo : EIATTR_CUDA_API_VERSION
	.align		4
        /*0000*/ 	.byte	0x04, 0x37
        /*0002*/ 	.short	(.L_7 - .L_6)
.L_6:
        /*0004*/ 	.word	0x00000082


	//----- nvinfo : EIATTR_KPARAM_INFO
	.align		4
.L_7:
        /*0008*/ 	.byte	0x04, 0x17
        /*000a*/ 	.short	(.L_9 - .L_8)
.L_8:
        /*000c*/ 	.word	0x00000000
        /*0010*/ 	.short	0x0003
        /*0012*/ 	.short	0x0018
        /*0014*/ 	.byte	0x00, 0xf0, 0x11, 0x00


	//----- nvinfo : EIATTR_KPARAM_INFO
	.align		4
.L_9:
        /*0018*/ 	.byte	0x04, 0x17
        /*001a*/ 	.short	(.L_11 - .L_10)
.L_10:
        /*001c*/ 	.word	0x00000000
        /*0020*/ 	.short	0x0002
        /*0022*/ 	.short	0x0010
        /*0024*/ 	.byte	0x00, 0xf5, 0x21, 0x00


	//----- nvinfo : EIATTR_KPARAM_INFO
	.align		4
.L_11:
        /*0028*/ 	.byte	0x04, 0x17
        /*002a*/ 	.short	(.L_13 - .L_12)
.L_12:
        /*002c*/ 	.word	0x00000000
        /*0030*/ 	.short	0x0001
        /*0032*/ 	.short	0x0008
        /*0034*/ 	.byte	0x00, 0xf5, 0x21, 0x00


	//----- nvinfo : EIATTR_KPARAM_INFO
	.align		4
.L_13:
        /*0038*/ 	.byte	0x04, 0x17
        /*003a*/ 	.short	(.L_15 - .L_14)
.L_14:
        /*003c*/ 	.word	0x00000000
        /*0040*/ 	.short	0x0000
        /*0042*/ 	.short	0x0000
        /*0044*/ 	.byte	0x00, 0xf5, 0x21, 0x00


	//----- nvinfo : EIATTR_SPARSE_MMA_MASK
	.align		4
.L_15:
        /*0048*/ 	.byte	0x03, 0x50
        /*004a*/ 	.short	0x0000


	//----- nvinfo : EIATTR_MAXREG_COUNT
	.align		4
        /*004c*/ 	.byte	0x03, 0x1b
        /*004e*/ 	.short	0x00ff


	//----- nvinfo : EIATTR_MERCURY_ISA_VERSION
	.align		4
        /*0050*/ 	.byte	0x03, 0x5f
        /*0052*/ 	.short	0x0101


	//----- nvinfo : EIATTR_VRC_CTA_INIT_COUNT
	.align		4
        /*0054*/ 	.byte	0x02, 0x4a
	.zero		1
	.zero		1


	//----- nvinfo : EIATTR_EXIT_INSTR_OFFSETS
	.align		4
        /*0058*/ 	.byte	0x04, 0x1c
        /*005a*/ 	.short	(.L_17 - .L_16)


	//   ....[0]....
.L_16:
        /*005c*/ 	.word	0x000000d0


	//   ....[1]....
        /*0060*/ 	.word	0x00000340


	//----- nvinfo : EIATTR_CBANK_PARAM_SIZE
	.align		4
.L_17:
        /*0064*/ 	.byte	0x03, 0x19
        /*0066*/ 	.short	0x001c


	//----- nvinfo : EIATTR_PARAM_CBANK
	.align		4
        /*0068*/ 	.byte	0x04, 0x0a
        /*006a*/ 	.short	(.L_19 - .L_18)
	.align		4
.L_18:
        /*006c*/ 	.word	index@(.nv.constant0._Z11convolutionPiS_S_i)
        /*0070*/ 	.short	0x0380
        /*0072*/ 	.short	0x001c


	//----- nvinfo : EIATTR_SW_WAR
	.align		4
.L_19:
        /*0074*/ 	.byte	0x04, 0x36
        /*0076*/ 	.short	(.L_21 - .L_20)
.L_20:
        /*0078*/ 	.word	0x00000008
.L_21:


//--------------------- .nv.callgraph             --------------------------
	.section	.nv.callgraph,"",@"SHT_CUDA_CALLGRAPH"
	.align	4
	.sectionentsize	8
	.align		4
        /*0000*/ 	.word	0x00000000
	.align		4
        /*0004*/ 	.word	0xffffffff
	.align		4
        /*0008*/ 	.word	0x00000000
	.align		4
        /*000c*/ 	.word	0xfffffffe
	.align		4
        /*0010*/ 	.word	0x00000000
	.align		4
        /*0014*/ 	.word	0xfffffffd
	.align		4
        /*0018*/ 	.word	0x00000000
	.align		4
        /*001c*/ 	.word	0xfffffffc


//--------------------- .text._Z11convolutionPiS_S_i --------------------------
	.section	.text._Z11convolutionPiS_S_i,"ax",@progbits
	.align	128
        .global         _Z11convolutionPiS_S_i
        .type           _Z11convolutionPiS_S_i,@function
        .size           _Z11convolutionPiS_S_i,(.L_x_1 - _Z11convolutionPiS_S_i)
        .other          _Z11convolutionPiS_S_i,@"STO_CUDA_ENTRY STV_DEFAULT"
_Z11convolutionPiS_S_i:
.text._Z11convolutionPiS_S_i:
[----:B------:R-:W-:Y:S01]  /*0000*/  LDC R1, c[0x0][0x37c] ;  /* 0x0000df00ff017b82 */ /* 0x000fe20000000800 */
[----:B------:R-:W0:Y:S07]  /*0010*/  S2R R3, SR_TID.X ;  /* 0x0000000000037919 */ /* 0x000e2e0000002100 */
[----:B------:R-:W0:Y:S01]  /*0020*/  LDC R0, c[0x0][0x360] ;  /* 0x0000d800ff007b82 */ /* 0x000e220000000800 */
[----:B------:R-:W1:Y:S07]  /*0030*/  S2R R2, SR_TID.Y ;  /* 0x0000000000027919 */ /* 0x000e6e0000002200 */
[----:B------:R-:W0:Y:S08]  /*0040*/  S2UR UR4, SR_CTAID.X ;  /* 0x00000000000479c3 */ /* 0x000e300000002500 */
[----:B------:R-:W1:Y:S08]  /*0050*/  S2UR UR5, SR_CTAID.Y ;  /* 0x00000000000579c3 */ /* 0x000e700000002600 */
[----:B------:R-:W1:Y:S08]  /*0060*/  LDC R9, c[0x0][0x364] ;  /* 0x0000d900ff097b82 */ /* 0x000e700000000800 */
[----:B------:R-:W2:Y:S01]  /*0070*/  LDC R19, c[0x0][0x398] ;  /* 0x0000e600ff137b82 */ /* 0x000ea20000000800 */
[----:B0-----:R-:W-:-:S02]  /*0080*/  IMAD R0, R0, UR4, R3 ;  /* 0x0000000400007c24 */ /* 0x001fc4000f8e0203 */
[----:B-1----:R-:W-:-:S05]  /*0090*/  IMAD R9, R9, UR5, R2 ;  /* 0x0000000509097c24 */ /* 0x002fca000f8e0202 */
[----:B------:R-:W-:Y:S02]  /*00a0*/  VIMNMX R3, PT, PT, R0, R9, !PT ;  /* 0x0000000900037248 */ /* 0x000fe40007fe0100 */
[----:B--2---:R-:W-:-:S04]  /*00b0*/  IADD3 R8, PT, PT, R19, -0x2, RZ ;  /* 0xfffffffe13087810 */ /* 0x004fc80007ffe0ff */
[----:B------:R-:W-:-:S13]  /*00c0*/  ISETP.GE.AND P0, PT, R3, R8, PT ;  /* 0x000000080300720c */ /* 0x000fda0003f06270 */
[----:B------:R-:W-:Y:S05]  /*00d0*/  @P0 EXIT ;  /* 0x000000000000094d */ /* 0x000fea0003800000 */
[----:B------:R-:W0:Y:S01]  /*00e0*/  LDC.64 R20, c[0x0][0x380] ;  /* 0x0000e000ff147b82 */ /* 0x000e220000000a00 */
[----:B------:R-:W1:Y:S01]  /*00f0*/  LDCU.64 UR4, c[0x0][0x358] ;  /* 0x00006b00ff0477ac */ /* 0x000e620008000a00 */
[----:B------:R-:W-:-:S06]  /*0100*/  IMAD R5, R0, R19, R9 ;  /* 0x0000001300057224 */ /* 0x000fcc00078e0209 */
[----:B------:R-:W2:Y:S01]  /*0110*/  LDC.64 R2, c[0x0][0x388] ;  /* 0x0000e200ff027b82 */ /* 0x000ea20000000a00 */
[----:B0-----:R-:W-:-:S05]  /*0120*/  IMAD.WIDE R20, R5, 0x4, R20 ;  /* 0x0000000405147825 */ /* 0x001fca00078e0214 */
[----:B-1----:R-:W3:Y:S04]  /*0130*/  LDG.E R27, desc[UR4][R20.64] ;  /* 0x00000004141b7981 */ /* 0x002ee8000c1e1900 */
[----:B--2---:R-:W3:Y:S01]  /*0140*/  LDG.E R26, desc[UR4][R2.64] ;  /* 0x00000004021a7981 */ /* 0x004ee2000c1e1900 */
[----:B------:R-:W-:-:S03]  /*0150*/  IMAD.WIDE R6, R19, 0x4, R20 ;  /* 0x0000000413067825 */ /* 0x000fc600078e0214 */
[----:B------:R-:W2:Y:S04]  /*0160*/  LDG.E R18, desc[UR4][R2.64+0x4] ;  /* 0x0000040402127981 */ /* 0x000ea8000c1e1900 */
[----:B------:R-:W2:Y:S04]  /*0170*/  LDG.E R17, desc[UR4][R20.64+0x4] ;  /* 0x0000040414117981 */ /* 0x000ea8000c1e1900 */
[----:B------:R-:W4:Y:S04]  /*0180*/  LDG.E R10, desc[UR4][R20.64+0x8] ;  /* 0x00000804140a7981 */ /* 0x000f28000c1e1900 */
[----:B------:R-:W4:Y:S04]  /*0190*/  LDG.E R11, desc[UR4][R2.64+0x8] ;  /* 0x00000804020b7981 */ /* 0x000f28000c1e1900 */
[----:B------:R-:W5:Y:S04]  /*01a0*/  LDG.E R16, desc[UR4][R2.64+0xc] ;  /* 0x00000c0402107981 */ /* 0x000f68000c1e1900 */
[----:B------:R-:W5:Y:S01]  /*01b0*/  LDG.E R15, desc[UR4][R6.64] ;  /* 0x00000004060f7981 */ /* 0x000f62000c1e1900 */
[----:B------:R-:W-:-:S03]  /*01c0*/  IMAD.WIDE R4, R19, 0x4, R6 ;  /* 0x0000000413047825 */ /* 0x000fc600078e0206 */
[----:B------:R-:W5:Y:S04]  /*01d0*/  LDG.E R14, desc[UR4][R2.64+0x10] ;  /* 0x00001004020e7981 */ /* 0x000f68000c1e1900 */
[----:B------:R-:W5:Y:S04]  /*01e0*/  LDG.E R13, desc[UR4][R6.64+0x4] ;  /* 0x00000404060d7981 */ /* 0x000f68000c1e1900 */
[----:B------:R0:W5:Y:S04]  /*01f0*/  LDG.E R12, desc[UR4][R6.64+0x8] ;  /* 0x00000804060c7981 */ /* 0x000168000c1e1900 */
[----:B------:R-:W5:Y:S04]  /*0200*/  LDG.E R25, desc[UR4][R2.64+0x14] ;  /* 0x0000140402197981 */ /* 0x000f68000c1e1900 */
[----:B------:R-:W5:Y:S01]  /*0210*/  LDG.E R23, desc[UR4][R2.64+0x18] ;  /* 0x0000180402177981 */ /* 0x000f62000c1e1900 */
[----:B0-----:R-:W0:Y:S03]  /*0220*/  LDC.64 R6, c[0x0][0x390] ;  /* 0x0000e400ff067b82 */ /* 0x001e260000000a00 */
[----:B------:R-:W5:Y:S04]  /*0230*/  LDG.E R22, desc[UR4][R4.64] ;  /* 0x0000000404167981 */ /* 0x000f68000c1e1900 */
[----:B------:R-:W5:Y:S04]  /*0240*/  LDG.E R21, desc[UR4][R2.64+0x1c] ;  /* 0x00001c0402157981 */ /* 0x000f68000c1e1900 */
[----:B------:R-:W5:Y:S04]  /*0250*/  LDG.E R20, desc[UR4][R4.64+0x4] ;  /* 0x0000040404147981 */ /* 0x000f68000c1e1900 */
[----:B------:R-:W5:Y:S04]  /*0260*/  LDG.E R19, desc[UR4][R4.64+0x8] ;  /* 0x0000080404137981 */ /* 0x000f68000c1e1900 */
[----:B------:R-:W5:Y:S01]  /*0270*/  LDG.E R24, desc[UR4][R2.64+0x20] ;  /* 0x0000200402187981 */ /* 0x000f62000c1e1900 */
[----:B------:R-:W-:-:S04]  /*0280*/  IMAD R9, R0, R8, R9 ;  /* 0x0000000800097224 */ /* 0x000fc800078e0209 */
[----:B0-----:R-:W-:-:S04]  /*0290*/  IMAD.WIDE R6, R9, 0x4, R6 ;  /* 0x0000000409067825 */ /* 0x001fc800078e0206 */
[----:B---3--:R-:W-:-:S04]  /*02a0*/  IMAD R26, R27, R26, RZ ;  /* 0x0000001a1b1a7224 */ /* 0x008fc800078e02ff */
[----:B--2---:R-:W-:-:S04]  /*02b0*/  IMAD R17, R17, R18, R26 ;  /* 0x0000001211117224 */ /* 0x004fc800078e021a */
[----:B----4-:R-:W-:-:S04]  /*02c0*/  IMAD R10, R10, R11, R17 ;  /* 0x0000000b0a0a7224 */ /* 0x010fc800078e0211 */
[----:B-----5:R-:W-:-:S04]  /*02d0*/  IMAD R10, R15, R16, R10 ;  /* 0x000000100f0a7224 */ /* 0x020fc800078e020a */
[----:B------:R-:W-:-:S04]  /*02e0*/  IMAD R10, R13, R14, R10 ;  /* 0x0000000e0d0a7224 */ /* 0x000fc800078e020a */
[----:B------:R-:W-:-:S04]  /*02f0*/  IMAD R10, R12, R25, R10 ;  /* 0x000000190c0a7224 */ /* 0x000fc800078e020a */
[----:B------:R-:W-:-:S04]  /*0300*/  IMAD R10, R22, R23, R10 ;  /* 0x00000017160a7224 */ /* 0x000fc800078e020a */
[----:B------:R-:W-:-:S04]  /*0310*/  IMAD R10, R20, R21, R10 ;  /* 0x00000015140a7224 */ /* 0x000fc800078e020a */
[----:B------:R-:W-:-:S05]  /*0320*/  IMAD R19, R19, R24, R10 ;  /* 0x0000001813137224 */ /* 0x000fca00078e020a */
[----:B------:R-:W-:Y:S01]  /*0330*/  STG.E desc[UR4][R6.64], R19 ;  /* 0x0000001306007986 */ /* 0x000fe2000c101904 */
[----:B------:R-:W-:Y:S05]  /*0340*/  EXIT ;  /* 0x000000000000794d */ /* 0x000fea0003800000 */
.L_x_0:
[----:B------:R-:W-:-:S00]  /*0350*/  BRA `(.L_x_0) ;  /* 0xfffffffc00fc7947 */ /* 0x000fc0000383ffff */
[----:B------:R-:W-:-:S00]  /*0360*/  NOP ;  /* 0x0000000000007918 */ /* 0x000fc00000000000 */
        /* <DEDUP_REMOVED lines=9> */
.L_x_1:


//--------------------- .nv.shared.reserved.0     --------------------------
	.section	.nv.shared.reserved.0,"aw",@nobits
	.weak		__nv_reservedSMEM_offset_0_alias
	.size		__nv_reservedSMEM_offset_0_alias, 0, 64
	.other		__nv_reservedSMEM_offset_0_alias,@"STO_CUDA_RESERVED_SHARED STV_DEFAULT"
__nv_reservedSMEM_offset_0_alias:
	.zero		0
	.zero		64


//--------------------- .nv.constant0._Z11convolutionPiS_S_i --------------------------
	.section	.nv.constant0._Z11convolutionPiS_S_i,"a",@progbits
	.sectionflags	@""
	.align	4
.nv.constant0._Z11convolutionPiS_S_i:
	.zero		924


//--------------------- SYMBOLS --------------------------

	.type		.nv.reservedSmem.offset0,@object
	.size		.nv.reservedSmem.offset0,0x4
